//
// Generated by NVIDIA NVVM Compiler
//
// Compiler Build ID: CL-36424714
// Cuda compilation tools, release 13.0, V13.0.88
// Based on NVVM 20.0.0
//

.version 9.0
.target sm_100
.address_size 64

	// .globl	_Z6conv1dPiS_i
.const .align 4 .b8 mask[20];
// _ZZ6conv1dPiS_iE1m has been demoted

.visible .entry _Z6conv1dPiS_i(
	.param .u64 .ptr .align 1 _Z6conv1dPiS_i_param_0,
	.param .u64 .ptr .align 1 _Z6conv1dPiS_i_param_1,
	.param .u32 _Z6conv1dPiS_i_param_2
)
{
	.reg .pred 	%p<6>;
	.reg .b32 	%r<33>;
	.reg .b64 	%rd<11>;
	// demoted variable
	.shared .align 4 .b8 _ZZ6conv1dPiS_iE1m[36];
	ld.param.u64 	%rd4, [_Z6conv1dPiS_i_param_0];
	ld.param.u64 	%rd3, [_Z6conv1dPiS_i_param_1];
	ld.param.u32 	%r6, [_Z6conv1dPiS_i_param_2];
	cvta.to.global.u64 	%rd1, %rd4;
	mov.u32 	%r7, %ntid.x;
	mov.u32 	%r8, %ctaid.x;
	mov.u32 	%r1, %tid.x;
	mad.lo.s32 	%r2, %r7, %r8, %r1;
	setp.ge.s32 	%p1, %r2, %r6;
	@%p1 bra 	$L__BB0_9;
	mul.wide.s32 	%rd5, %r2, 4;
	add.s64 	%rd2, %rd1, %rd5;
	ld.global.u32 	%r9, [%rd2];
	shl.b32 	%r10, %r1, 2;
	mov.u32 	%r11, _ZZ6conv1dPiS_iE1m;
	add.s32 	%r3, %r11, %r10;
	st.shared.u32 	[%r3+8], %r9;
	setp.gt.u32 	%p2, %r1, 1;
	@%p2 bra 	$L__BB0_5;
	setp.lt.s32 	%p3, %r2, 3;
	mov.b32 	%r32, 0;
	@%p3 bra 	$L__BB0_4;
	add.s32 	%r13, %r2, -2;
	mul.wide.u32 	%rd6, %r13, 4;
	add.s64 	%rd7, %rd1, %rd6;
	ld.global.u32 	%r32, [%rd7];
$L__BB0_4:
	st.shared.u32 	[%r3], %r32;
	setp.eq.s32 	%p4, %r1, 0;
	@%p4 bra 	$L__BB0_8;
$L__BB0_5:
	add.s32 	%r14, %r2, 2;
	setp.ge.s32 	%p5, %r14, %r6;
	@%p5 bra 	$L__BB0_7;
	ld.global.u32 	%r16, [%rd2+8];
	st.shared.u32 	[%r3+16], %r16;
	bra.uni 	$L__BB0_8;
$L__BB0_7:
	mov.b32 	%r15, 0;
	st.shared.u32 	[%r3+16], %r15;
$L__BB0_8:
	bar.sync 	0;
	cvta.to.global.u64 	%rd8, %rd3;
	add.s64 	%rd10, %rd8, %rd5;
	ld.shared.u32 	%r17, [%r3];
	ld.const.u32 	%r18, [mask];
	ld.shared.u32 	%r19, [%r3+4];
	ld.const.u32 	%r20, [mask+4];
	mul.lo.s32 	%r21, %r20, %r19;
	mad.lo.s32 	%r22, %r18, %r17, %r21;
	ld.shared.u32 	%r23, [%r3+8];
	ld.const.u32 	%r24, [mask+8];
	mad.lo.s32 	%r25, %r24, %r23, %r22;
	ld.shared.u32 	%r26, [%r3+12];
	ld.const.u32 	%r27, [mask+12];
	mad.lo.s32 	%r28, %r27, %r26, %r25;
	ld.shared.u32 	%r29, [%r3+16];
	ld.const.u32 	%r30, [mask+16];
	mad.lo.s32 	%r31, %r30, %r29, %r28;
	st.global.u32 	[%rd10], %r31;
$L__BB0_9:
	ret;

}


// ===== COMPILED SASS (sm_100) =====

	.target	sm_100

	.elftype	@"ET_EXEC"


//--------------------- .note.nv.tkinfo           --------------------------
	.section	.note.nv.tkinfo,"",@"SHT_NOTE"
	.sectionflags	@"SHF_NOTE_NV_TKINFO"
	.tkinfo
        /*0018*/ 	.word	0x00000002
        /*0030*/ 	.string	""
        /*0030*/ 	.string	"ptxas"
        /*0030*/ 	.string	"Cuda compilation tools, release 13.0, V13.0.88"
        /*0030*/ 	.string	"Build cuda_13.0.r13.0/compiler.36424714_0"
        /*0030*/ 	.string	"-arch sm_100 -m 64 "



//--------------------- .note.nv.cuinfo           --------------------------
	.section	.note.nv.cuinfo,"",@"SHT_NOTE"
	.sectionflags	@"SHF_NOTE_NV_CUINFO"
        /*0018*/ 	.short	0x0002
        /*001a*/ 	.short	0x0064
        /*001c*/ 	.short	0x0082
	.zero		2


//--------------------- .nv.info                  --------------------------
	.section	.nv.info,"",@"SHT_CUDA_INFO"
	.align	4


	//----- nvinfo : EIATTR_REGCOUNT
	.align		4
        /*0000*/ 	.byte	0x04, 0x2f
        /*0002*/ 	.short	(.L_2 - .L_1)
	.align		4
.L_1:
        /*0004*/ 	.word	index@(_Z6conv1dPiS_i)
        /*0008*/ 	.word	0x00000012


	//----- nvinfo : EIATTR_FRAME_SIZE
	.align		4
.L_2:
        /*000c*/ 	.byte	0x04, 0x11
        /*000e*/ 	.short	(.L_4 - .L_3)
	.align		4
.L_3:
        /*0010*/ 	.word	index@(_Z6conv1dPiS_i)
        /*0014*/ 	.word	0x00000000


	//----- nvinfo : EIATTR_MIN_STACK_SIZE
	.align		4
.L_4:
        /*0018*/ 	.byte	0x04, 0x12
        /*001a*/ 	.short	(.L_6 - .L_5)
	.align		4
.L_5:
        /*001c*/ 	.word	index@(_Z6conv1dPiS_i)
        /*0020*/ 	.word	0x00000000
.L_6:


//--------------------- .nv.compat                --------------------------
	.section	.nv.compat,"",@"SHT_CUDA_COMPAT_INFO"
	.align	4
        /*0000*/ 	.byte	0x02, 0x09, 0x00, 0x00, 0x02, 0x02, 0x01, 0x00, 0x02, 0x05, 0x05, 0x00, 0x03, 0x07, 0x01, 0x01
        /*0010*/ 	.byte	0x02, 0x03, 0x00, 0x00, 0x02, 0x06, 0x01, 0x00, 0x04, 0x0b, 0x08, 0x00, 0x09, 0x00, 0x00, 0x00
        /*0020*/ 	.byte	0x00, 0x00, 0x00, 0x00


//--------------------- .nv.info._Z6conv1dPiS_i   --------------------------
	.section	.nv.info._Z6conv1dPiS_i,"",@"SHT_CUDA_INFO"
	.sectionflags	@""
	.align	4


	//----- nvinfo : EIATTR_CUDA_API_VERSION
	.align		4
        /*0000*/ 	.byte	0x04, 0x37
        /*0002*/ 	.short	(.L_8 - .L_7)
.L_7:
        /*0004*/ 	.word	0x00000082


	//----- nvinfo : EIATTR_KPARAM_INFO
	.align		4
.L_8:
        /*0008*/ 	.byte	0x04, 0x17
        /*000a*/ 	.short	(.L_10 - .L_9)
.L_9:
        /*000c*/ 	.word	0x00000000
        /*0010*/ 	.short	0x0002
        /*0012*/ 	.short	0x0010
        /*0014*/ 	.byte	0x00, 0xf0, 0x11, 0x00


	//----- nvinfo : EIATTR_KPARAM_INFO
	.align		4
.L_10:
        /*0018*/ 	.byte	0x04, 0x17
        /*001a*/ 	.short	(.L_12 - .L_11)
.L_11:
        /*001c*/ 	.word	0x00000000
        /*0020*/ 	.short	0x0001
        /*0022*/ 	.short	0x0008
        /*0024*/ 	.byte	0x00, 0xf5, 0x21, 0x00


	//----- nvinfo : EIATTR_KPARAM_INFO
	.align		4
.L_12:
        /*0028*/ 	.byte	0x04, 0x17
        /*002a*/ 	.short	(.L_14 - .L_13)
.L_13:
        /*002c*/ 	.word	0x00000000
        /*0030*/ 	.short	0x0000
        /*0032*/ 	.short	0x0000
        /*0034*/ 	.byte	0x00, 0xf5, 0x21, 0x00


	//----- nvinfo : EIATTR_SPARSE_MMA_MASK
	.align		4
.L_14:
        /*0038*/ 	.byte	0x03, 0x50
        /*003a*/ 	.short	0x0000


	//----- nvinfo : EIATTR_MAXREG_COUNT
	.align		4
        /*003c*/ 	.byte	0x03, 0x1b
        /*003e*/ 	.short	0x00ff


	//----- nvinfo : EIATTR_NUM_BARRIERS
	.align		4
        /*0040*/ 	.byte	0x02, 0x4c
        /*0042*/ 	.byte	0x01
	.zero		1


	//----- nvinfo : EIATTR_MERCURY_ISA_VERSION
	.align		4
        /*0044*/ 	.byte	0x03, 0x5f
        /*0046*/ 	.short	0x0101


	//----- nvinfo : EIATTR_VRC_CTA_INIT_COUNT
	.align		4
        /*0048*/ 	.byte	0x02, 0x4a
	.zero		1
	.zero		1


	//----- nvinfo : EIATTR_EXIT_INSTR_OFFSETS
	.align		4
        /*004c*/ 	.byte	0x04, 0x1c
        /*004e*/ 	.short	(.L_16 - .L_15)


	//   ....[0]....
.L_15:
        /*0050*/ 	.word	0x00000070


	//   ....[1]....
        /*0054*/ 	.word	0x000003b0


	//----- nvinfo : EIATTR_CRS_STACK_SIZE
	.align		4
.L_16:
        /*0058*/ 	.byte	0x04, 0x1e
        /*005a*/ 	.short	(.L_18 - .L_17)
.L_17:
        /*005c*/ 	.word	0x00000000


	//----- nvinfo : EIATTR_CBANK_PARAM_SIZE
	.align		4
.L_18:
        /*0060*/ 	.byte	0x03, 0x19
        /*0062*/ 	.short	0x0014


	//----- nvinfo : EIATTR_PARAM_CBANK
	.align		4
        /*0064*/ 	.byte	0x04, 0x0a
        /*0066*/ 	.short	(.L_20 - .L_19)
	.align		4
.L_19:
        /*0068*/ 	.word	index@(.nv.constant0._Z6conv1dPiS_i)
        /*006c*/ 	.short	0x0380
        /*006e*/ 	.short	0x0014


	//----- nvinfo : EIATTR_SW_WAR
	.align		4
.L_20:
        /*0070*/ 	.byte	0x04, 0x36
        /*0072*/ 	.short	(.L_22 - .L_21)
.L_21:
        /*0074*/ 	.word	0x00000008
.L_22:


//--------------------- .nv.callgraph             --------------------------
	.section	.nv.callgraph,"",@"SHT_CUDA_CALLGRAPH"
	.align	4
	.sectionentsize	8
	.align		4
        /*0000*/ 	.word	0x00000000
	.align		4
        /*0004*/ 	.word	0xffffffff
	.align		4
        /*0008*/ 	.word	0x00000000
	.align		4
        /*000c*/ 	.word	0xfffffffe
	.align		4
        /*0010*/ 	.word	0x00000000
	.align		4
        /*0014*/ 	.word	0xfffffffd
	.align		4
        /*0018*/ 	.word	0x00000000
	.align		4
        /*001c*/ 	.word	0xfffffffc


//--------------------- .nv.constant3             --------------------------
	.section	.nv.constant3,"a",@progbits
	.align	4
.nv.constant3:
	.type		mask,@object
	.size		mask,(.L_0 - mask)
mask:
	.zero		20
.L_0:


//--------------------- .text._Z6conv1dPiS_i      --------------------------
	.section	.text._Z6conv1dPiS_i,"ax",@progbits
	.align	128
        .global         _Z6conv1dPiS_i
        .type           _Z6conv1dPiS_i,@function
        .size           _Z6conv1dPiS_i,(.L_x_8 - _Z6conv1dPiS_i)
        .other          _Z6conv1dPiS_i,@"STO_CUDA_ENTRY STV_DEFAULT"
_Z6conv1dPiS_i:
.text._Z6conv1dPiS_i:
[----:B------:R-:W-:Y:S01]  /*0000*/  LDC R1, c[0x0][0x37c] ;  /* 0x0000df00ff017b82 */ /* 0x000fe20000000800 */
[----:B------:R-:W0:Y:S01]  /*0010*/  S2R R7, SR_CTAID.X ;  /* 0x0000000000077919 */ /* 0x000e220000002500 */
[----:B------:R-:W0:Y:S01]  /*0020*/  LDCU UR4, c[0x0][0x360] ;  /* 0x00006c00ff0477ac */ /* 0x000e220008000800 */
[----:B------:R-:W0:Y:S01]  /*0030*/  S2R R6, SR_TID.X ;  /* 0x0000000000067919 */ /* 0x000e220000002100 */
[----:B------:R-:W1:Y:S01]  /*0040*/  LDCU UR8, c[0x0][0x390] ;  /* 0x00007200ff0877ac */ /* 0x000e620008000800 */
[----:B0-----:R-:W-:-:S05]  /*0050*/  IMAD R7, R7, UR4, R6 ;  /* 0x0000000407077c24 */ /* 0x001fca000f8e0206 */
[----:B-1----:R-:W-:-:S13]  /*0060*/  ISETP.GE.AND P0, PT, R7, UR8, PT ;  /* 0x0000000807007c0c */ /* 0x002fda000bf06270 */
[----:B------:R-:W-:Y:S05]  /*0070*/  @P0 EXIT ;  /* 0x000000000000094d */ /* 0x000fea0003800000 */
[----:B------:R-:W0:Y:S01]  /*0080*/  LDC.64 R4, c[0x0][0x380] ;  /* 0x0000e000ff047b82 */ /* 0x000e220000000a00 */
[----:B------:R-:W1:Y:S01]  /*0090*/  LDCU.64 UR6, c[0x0][0x358] ;  /* 0x00006b00ff0677ac */ /* 0x000e620008000a00 */
[----:B0-----:R-:W-:-:S05]  /*00a0*/  IMAD.WIDE R2, R7, 0x4, R4 ;  /* 0x0000000407027825 */ /* 0x001fca00078e0204 */
[----:B-1----:R-:W2:Y:S01]  /*00b0*/  LDG.E R0, desc[UR6][R2.64] ;  /* 0x0000000602007981 */ /* 0x002ea2000c1e1900 */
[----:B------:R-:W0:Y:S01]  /*00c0*/  S2UR UR5, SR_CgaCtaId ;  /* 0x00000000000579c3 */ /* 0x000e220000008800 */
[----:B------:R-:W-:Y:S01]  /*00d0*/  UMOV UR4, 0x400 ;  /* 0x0000040000047882 */ /* 0x000fe20000000000 */
[----:B------:R-:W-:Y:S01]  /*00e0*/  ISETP.GT.U32.AND P0, PT, R6, 0x1, PT ;  /* 0x000000010600780c */ /* 0x000fe20003f04070 */
[----:B------:R-:W-:Y:S04]  /*00f0*/  BSSY.RECONVERGENT B0, `(.L_x_0) ;  /* 0x000001a000007945 */ /* 0x000fe80003800200 */
[----:B------:R-:W-:Y:S01]  /*0100*/  BSSY.RELIABLE B1, `(.L_x_1) ;  /* 0x0000011000017945 */ /* 0x000fe20003800100 */
[----:B0-----:R-:W-:-:S06]  /*0110*/  ULEA UR4, UR5, UR4, 0x18 ;  /* 0x0000000405047291 */ /* 0x001fcc000f8ec0ff */
[----:B------:R-:W-:-:S05]  /*0120*/  LEA R9, R6, UR4, 0x2 ;  /* 0x0000000406097c11 */ /* 0x000fca000f8e10ff */
[----:B--2---:R0:W-:Y:S01]  /*0130*/  STS [R9+0x8], R0 ;  /* 0x0000080009007388 */ /* 0x0041e20000000800 */
[----:B------:R-:W-:Y:S05]  /*0140*/  @P0 BRA `(.L_x_2) ;  /* 0x0000000000300947 */ /* 0x000fea0003800000 */
[----:B------:R-:W-:Y:S01]  /*0150*/  ISETP.GE.AND P0, PT, R7, 0x3, PT ;  /* 0x000000030700780c */ /* 0x000fe20003f06270 */
[----:B------:R-:W-:Y:S01]  /*0160*/  BSSY.RECONVERGENT B2, `(.L_x_3) ;  /* 0x0000006000027945 */ /* 0x000fe20003800200 */
[----:B0-----:R-:W-:-:S11]  /*0170*/  HFMA2 R0, -RZ, RZ, 0, 0 ;  /* 0x00000000ff007431 */ /* 0x001fd600000001ff */
[----:B------:R-:W-:Y:S05]  /*0180*/  @!P0 BRA `(.L_x_4) ;  /* 0x00000000000c8947 */ /* 0x000fea0003800000 */
[----:B------:R-:W-:-:S05]  /*0190*/  IADD3 R11, PT, PT, R7, -0x2, RZ ;  /* 0xfffffffe070b7810 */ /* 0x000fca0007ffe0ff */
[----:B------:R-:W-:-:S05]  /*01a0*/  IMAD.WIDE.U32 R4, R11, 0x4, R4 ;  /* 0x000000040b047825 */ /* 0x000fca00078e0004 */
[----:B------:R0:W5:Y:S02]  /*01b0*/  LDG.E R0, desc[UR6][R4.64] ;  /* 0x0000000604007981 */ /* 0x000164000c1e1900 */
.L_x_4:
[----:B------:R-:W-:Y:S05]  /*01c0*/  BSYNC.RECONVERGENT B2 ;  /* 0x0000000000027941 */ /* 0x000fea0003800200 */
.L_x_3:
[----:B-----5:R1:W-:Y:S01]  /*01d0*/  STS [R9], R0 ;  /* 0x0000000009007388 */ /* 0x0203e20000000800 */
[----:B------:R-:W-:-:S13]  /*01e0*/  ISETP.NE.AND P0, PT, R6, RZ, PT ;  /* 0x000000ff0600720c */ /* 0x000fda0003f05270 */
[----:B------:R-:W-:Y:S05]  /*01f0*/  @!P0 BREAK.RELIABLE B1 ;  /* 0x0000000000018942 */ /* 0x000fea0003800100 */
[----:B-1----:R-:W-:Y:S05]  /*0200*/  @!P0 BRA `(.L_x_5) ;  /* 0x0000000000208947 */ /* 0x002fea0003800000 */
.L_x_2:
[----:B------:R-:W-:Y:S05]  /*0210*/  BSYNC.RELIABLE B1 ;  /* 0x0000000000017941 */ /* 0x000fea0003800100 */
.L_x_1:
[----:B0-----:R-:W-:-:S04]  /*0220*/  IADD3 R0, PT, PT, R7, 0x2, RZ ;  /* 0x0000000207007810 */ /* 0x001fc80007ffe0ff */
[----:B------:R-:W-:-:S13]  /*0230*/  ISETP.GE.AND P0, PT, R0, UR8, PT ;  /* 0x0000000800007c0c */ /* 0x000fda000bf06270 */
[----:B------:R-:W-:Y:S05]  /*0240*/  @P0 BRA `(.L_x_6) ;  /* 0x00000000000c0947 */ /* 0x000fea0003800000 */
[----:B------:R-:W2:Y:S04]  /*0250*/  LDG.E R2, desc[UR6][R2.64+0x8] ;  /* 0x0000080602027981 */ /* 0x000ea8000c1e1900 */
[----:B--2---:R1:W-:Y:S01]  /*0260*/  STS [R9+0x10], R2 ;  /* 0x0000100209007388 */ /* 0x0043e20000000800 */
[----:B------:R-:W-:Y:S05]  /*0270*/  BRA `(.L_x_5) ;  /* 0x0000000000047947 */ /* 0x000fea0003800000 */
.L_x_6:
[----:B------:R2:W-:Y:S02]  /*0280*/  STS [R9+0x10], RZ ;  /* 0x000010ff09007388 */ /* 0x0005e40000000800 */
.L_x_5:
[----:B------:R-:W-:Y:S05]  /*0290*/  BSYNC.RECONVERGENT B0 ;  /* 0x0000000000007941 */ /* 0x000fea0003800200 */
.L_x_0:
[----:B------:R-:W-:Y:S05]  /*02a0*/  WARPSYNC.ALL ;  /* 0x0000000000007948 */ /* 0x000fea0003800000 */
[----:B------:R-:W-:Y:S06]  /*02b0*/  BAR.SYNC.DEFER_BLOCKING 0x0 ;  /* 0x0000000000007b1d */ /* 0x000fec0000010000 */
[----:B------:R-:W3:Y:S02]  /*02c0*/  LDCU.128 UR12, c[0x3][URZ] ;  /* 0x00c00000ff0c77ac */ /* 0x000ee40008000c00 */
[----:B-1----:R-:W1:Y:S01]  /*02d0*/  LDC.64 R2, c[0x0][0x388] ;  /* 0x0000e200ff027b82 */ /* 0x002e620000000a00 */
[----:B------:R-:W4:Y:S01]  /*02e0*/  LDCU UR4, c[0x3][0x10] ;  /* 0x00c00200ff0477ac */ /* 0x000f220008000800 */
[----:B0-----:R-:W3:Y:S04]  /*02f0*/  LDS R4, [R9+0x4] ;  /* 0x0000040009047984 */ /* 0x001ee80000000800 */
[----:B------:R-:W0:Y:S01]  /*0300*/  LDS R0, [R9] ;  /* 0x0000000009007984 */ /* 0x000e220000000800 */
[----:B-1----:R-:W-:-:S03]  /*0310*/  IMAD.WIDE R2, R7, 0x4, R2 ;  /* 0x0000000407027825 */ /* 0x002fc600078e0202 */
[----:B------:R-:W1:Y:S04]  /*0320*/  LDS R11, [R9+0x8] ;  /* 0x00000800090b7984 */ /* 0x000e680000000800 */
[----:B------:R-:W5:Y:S04]  /*0330*/  LDS R13, [R9+0xc] ;  /* 0x00000c00090d7984 */ /* 0x000f680000000800 */
[----:B------:R-:W4:Y:S01]  /*0340*/  LDS R15, [R9+0x10] ;  /* 0x00001000090f7984 */ /* 0x000f220000000800 */
[----:B---3--:R-:W-:-:S04]  /*0350*/  IMAD R5, R4, UR13, RZ ;  /* 0x0000000d04057c24 */ /* 0x008fc8000f8e02ff */
[----:B0-----:R-:W-:-:S04]  /*0360*/  IMAD R0, R0, UR12, R5 ;  /* 0x0000000c00007c24 */ /* 0x001fc8000f8e0205 */
[----:B-1----:R-:W-:-:S04]  /*0370*/  IMAD R0, R11, UR14, R0 ;  /* 0x0000000e0b007c24 */ /* 0x002fc8000f8e0200 */
[----:B-----5:R-:W-:-:S04]  /*0380*/  IMAD R0, R13, UR15, R0 ;  /* 0x0000000f0d007c24 */ /* 0x020fc8000f8e0200 */
[----:B----4-:R-:W-:-:S05]  /*0390*/  IMAD R15, R15, UR4, R0 ;  /* 0x000000040f0f7c24 */ /* 0x010fca000f8e0200 */
[----:B------:R-:W-:Y:S01]  /*03a0*/  STG.E desc[UR6][R2.64], R15 ;  /* 0x0000000f02007986 */ /* 0x000fe2000c101906 */
[----:B------:R-:W-:Y:S05]  /*03b0*/  EXIT ;  /* 0x000000000000794d */ /* 0x000fea0003800000 */
.L_x_7:
[----:B------:R-:W-:-:S00]  /*03c0*/  BRA `(.L_x_7) ;  /* 0xfffffffc00fc7947 */ /* 0x000fc0000383ffff */
[----:B------:R-:W-:-:S00]  /*03d0*/  NOP ;  /* 0x0000000000007918 */ /* 0x000fc00000000000 */
        /* <DEDUP_REMOVED lines=10> */
.L_x_8:


//--------------------- .nv.shared._Z6conv1dPiS_i --------------------------
	.section	.nv.shared._Z6conv1dPiS_i,"aw",@nobits
	.sectionflags	@""
	.align	4
.nv.shared._Z6conv1dPiS_i:
	.zero		1060


//--------------------- .nv.shared.reserved.0     --------------------------
	.section	.nv.shared.reserved.0,"aw",@nobits
	.weak		__nv_reservedSMEM_offset_0_alias
	.size		__nv_reservedSMEM_offset_0_alias, 0, 64
	.other		__nv_reservedSMEM_offset_0_alias,@"STO_CUDA_RESERVED_SHARED STV_DEFAULT"
__nv_reservedSMEM_offset_0_alias:
	.zero		0
	.zero		64


//--------------------- .nv.constant0._Z6conv1dPiS_i --------------------------
	.section	.nv.constant0._Z6conv1dPiS_i,"a",@progbits
	.sectionflags	@""
	.align	4
.nv.constant0._Z6conv1dPiS_i:
	.zero		916


//--------------------- SYMBOLS --------------------------

	.type		.nv.reservedSmem.offset0,@object
	.size		.nv.reservedSmem.offset0,0x4
	.type		.nv.reservedSmem.cap,@object
	.size		.nv.reservedSmem.cap,0x4
